//
// Generated by NVIDIA NVVM Compiler
//
// Compiler Build ID: CL-36424714
// Cuda compilation tools, release 13.0, V13.0.88
// Based on NVVM 20.0.0
//

.version 9.0
.target sm_100
.address_size 64

	// .globl	_Z3atbPKdS0_Pdiii
// _ZZ3atbPKdS0_PdiiiE2As has been demoted

.visible .entry _Z3atbPKdS0_Pdiii(
	.param .u64 .ptr .align 1 _Z3atbPKdS0_Pdiii_param_0,
	.param .u64 .ptr .align 1 _Z3atbPKdS0_Pdiii_param_1,
	.param .u64 .ptr .align 1 _Z3atbPKdS0_Pdiii_param_2,
	.param .u32 _Z3atbPKdS0_Pdiii_param_3,
	.param .u32 _Z3atbPKdS0_Pdiii_param_4,
	.param .u32 _Z3atbPKdS0_Pdiii_param_5
)
{
	.reg .pred 	%p<7>;
	.reg .b32 	%r<27>;
	.reg .b64 	%rd<45>;
	.reg .b64 	%fd<107>;
	// demoted variable
	.shared .align 8 .b8 _ZZ3atbPKdS0_PdiiiE2As[256];
	ld.param.u64 	%rd3, [_Z3atbPKdS0_Pdiii_param_0];
	ld.param.u64 	%rd4, [_Z3atbPKdS0_Pdiii_param_1];
	ld.param.u64 	%rd5, [_Z3atbPKdS0_Pdiii_param_2];
	ld.param.u32 	%r15, [_Z3atbPKdS0_Pdiii_param_3];
	ld.param.u32 	%r16, [_Z3atbPKdS0_Pdiii_param_4];
	ld.param.u32 	%r17, [_Z3atbPKdS0_Pdiii_param_5];
	mov.u32 	%r1, %tid.x;
	mov.u32 	%r2, %ctaid.y;
	mov.u32 	%r18, %ctaid.x;
	mov.u32 	%r19, %ntid.x;
	mad.lo.s32 	%r3, %r18, %r19, %r1;
	setp.ge.s32 	%p1, %r2, %r15;
	setp.ge.s32 	%p2, %r3, %r16;
	or.pred  	%p3, %p1, %p2;
	@%p3 bra 	$L__BB0_7;
	setp.lt.s32 	%p4, %r17, 1;
	mov.f64 	%fd106, 0d0000000000000000;
	@%p4 bra 	$L__BB0_6;
	shl.b32 	%r21, %r1, 3;
	mov.u32 	%r22, _ZZ3atbPKdS0_PdiiiE2As;
	add.s32 	%r4, %r22, %r21;
	shl.b32 	%r5, %r16, 5;
	mad.lo.s32 	%r24, %r1, %r15, %r2;
	shl.b32 	%r7, %r15, 5;
	mul.lo.s32 	%r8, %r17, %r15;
	cvta.to.global.u64 	%rd1, %rd3;
	cvta.to.global.u64 	%rd2, %rd4;
	mov.f64 	%fd106, 0d0000000000000000;
	mov.b32 	%r26, 0;
	mul.wide.s32 	%rd10, %r16, 8;
	mov.u32 	%r25, %r3;
$L__BB0_3:
	setp.ge.s32 	%p5, %r24, %r8;
	mov.f64 	%fd105, 0d0000000000000000;
	@%p5 bra 	$L__BB0_5;
	mul.wide.s32 	%rd6, %r24, 8;
	add.s64 	%rd7, %rd1, %rd6;
	ld.global.f64 	%fd105, [%rd7];
$L__BB0_5:
	st.shared.f64 	[%r4], %fd105;
	bar.sync 	0;
	add.s32 	%r26, %r26, 32;
	ld.shared.f64 	%fd9, [_ZZ3atbPKdS0_PdiiiE2As];
	mul.wide.s32 	%rd8, %r25, 8;
	add.s64 	%rd9, %rd2, %rd8;
	ld.global.f64 	%fd10, [%rd9];
	fma.rn.f64 	%fd11, %fd9, %fd10, %fd106;
	ld.shared.f64 	%fd12, [_ZZ3atbPKdS0_PdiiiE2As+8];
	add.s64 	%rd11, %rd9, %rd10;
	ld.global.f64 	%fd13, [%rd11];
	fma.rn.f64 	%fd14, %fd12, %fd13, %fd11;
	ld.shared.f64 	%fd15, [_ZZ3atbPKdS0_PdiiiE2As+16];
	add.s64 	%rd12, %rd11, %rd10;
	ld.global.f64 	%fd16, [%rd12];
	fma.rn.f64 	%fd17, %fd15, %fd16, %fd14;
	ld.shared.f64 	%fd18, [_ZZ3atbPKdS0_PdiiiE2As+24];
	add.s64 	%rd13, %rd12, %rd10;
	ld.global.f64 	%fd19, [%rd13];
	fma.rn.f64 	%fd20, %fd18, %fd19, %fd17;
	ld.shared.f64 	%fd21, [_ZZ3atbPKdS0_PdiiiE2As+32];
	add.s64 	%rd14, %rd13, %rd10;
	ld.global.f64 	%fd22, [%rd14];
	fma.rn.f64 	%fd23, %fd21, %fd22, %fd20;
	ld.shared.f64 	%fd24, [_ZZ3atbPKdS0_PdiiiE2As+40];
	add.s64 	%rd15, %rd14, %rd10;
	ld.global.f64 	%fd25, [%rd15];
	fma.rn.f64 	%fd26, %fd24, %fd25, %fd23;
	ld.shared.f64 	%fd27, [_ZZ3atbPKdS0_PdiiiE2As+48];
	add.s64 	%rd16, %rd15, %rd10;
	ld.global.f64 	%fd28, [%rd16];
	fma.rn.f64 	%fd29, %fd27, %fd28, %fd26;
	ld.shared.f64 	%fd30, [_ZZ3atbPKdS0_PdiiiE2As+56];
	add.s64 	%rd17, %rd16, %rd10;
	ld.global.f64 	%fd31, [%rd17];
	fma.rn.f64 	%fd32, %fd30, %fd31, %fd29;
	ld.shared.f64 	%fd33, [_ZZ3atbPKdS0_PdiiiE2As+64];
	add.s64 	%rd18, %rd17, %rd10;
	ld.global.f64 	%fd34, [%rd18];
	fma.rn.f64 	%fd35, %fd33, %fd34, %fd32;
	ld.shared.f64 	%fd36, [_ZZ3atbPKdS0_PdiiiE2As+72];
	add.s64 	%rd19, %rd18, %rd10;
	ld.global.f64 	%fd37, [%rd19];
	fma.rn.f64 	%fd38, %fd36, %fd37, %fd35;
	ld.shared.f64 	%fd39, [_ZZ3atbPKdS0_PdiiiE2As+80];
	add.s64 	%rd20, %rd19, %rd10;
	ld.global.f64 	%fd40, [%rd20];
	fma.rn.f64 	%fd41, %fd39, %fd40, %fd38;
	ld.shared.f64 	%fd42, [_ZZ3atbPKdS0_PdiiiE2As+88];
	add.s64 	%rd21, %rd20, %rd10;
	ld.global.f64 	%fd43, [%rd21];
	fma.rn.f64 	%fd44, %fd42, %fd43, %fd41;
	ld.shared.f64 	%fd45, [_ZZ3atbPKdS0_PdiiiE2As+96];
	add.s64 	%rd22, %rd21, %rd10;
	ld.global.f64 	%fd46, [%rd22];
	fma.rn.f64 	%fd47, %fd45, %fd46, %fd44;
	ld.shared.f64 	%fd48, [_ZZ3atbPKdS0_PdiiiE2As+104];
	add.s64 	%rd23, %rd22, %rd10;
	ld.global.f64 	%fd49, [%rd23];
	fma.rn.f64 	%fd50, %fd48, %fd49, %fd47;
	ld.shared.f64 	%fd51, [_ZZ3atbPKdS0_PdiiiE2As+112];
	add.s64 	%rd24, %rd23, %rd10;
	ld.global.f64 	%fd52, [%rd24];
	fma.rn.f64 	%fd53, %fd51, %fd52, %fd50;
	ld.shared.f64 	%fd54, [_ZZ3atbPKdS0_PdiiiE2As+120];
	add.s64 	%rd25, %rd24, %rd10;
	ld.global.f64 	%fd55, [%rd25];
	fma.rn.f64 	%fd56, %fd54, %fd55, %fd53;
	ld.shared.f64 	%fd57, [_ZZ3atbPKdS0_PdiiiE2As+128];
	add.s64 	%rd26, %rd25, %rd10;
	ld.global.f64 	%fd58, [%rd26];
	fma.rn.f64 	%fd59, %fd57, %fd58, %fd56;
	ld.shared.f64 	%fd60, [_ZZ3atbPKdS0_PdiiiE2As+136];
	add.s64 	%rd27, %rd26, %rd10;
	ld.global.f64 	%fd61, [%rd27];
	fma.rn.f64 	%fd62, %fd60, %fd61, %fd59;
	ld.shared.f64 	%fd63, [_ZZ3atbPKdS0_PdiiiE2As+144];
	add.s64 	%rd28, %rd27, %rd10;
	ld.global.f64 	%fd64, [%rd28];
	fma.rn.f64 	%fd65, %fd63, %fd64, %fd62;
	ld.shared.f64 	%fd66, [_ZZ3atbPKdS0_PdiiiE2As+152];
	add.s64 	%rd29, %rd28, %rd10;
	ld.global.f64 	%fd67, [%rd29];
	fma.rn.f64 	%fd68, %fd66, %fd67, %fd65;
	ld.shared.f64 	%fd69, [_ZZ3atbPKdS0_PdiiiE2As+160];
	add.s64 	%rd30, %rd29, %rd10;
	ld.global.f64 	%fd70, [%rd30];
	fma.rn.f64 	%fd71, %fd69, %fd70, %fd68;
	ld.shared.f64 	%fd72, [_ZZ3atbPKdS0_PdiiiE2As+168];
	add.s64 	%rd31, %rd30, %rd10;
	ld.global.f64 	%fd73, [%rd31];
	fma.rn.f64 	%fd74, %fd72, %fd73, %fd71;
	ld.shared.f64 	%fd75, [_ZZ3atbPKdS0_PdiiiE2As+176];
	add.s64 	%rd32, %rd31, %rd10;
	ld.global.f64 	%fd76, [%rd32];
	fma.rn.f64 	%fd77, %fd75, %fd76, %fd74;
	ld.shared.f64 	%fd78, [_ZZ3atbPKdS0_PdiiiE2As+184];
	add.s64 	%rd33, %rd32, %rd10;
	ld.global.f64 	%fd79, [%rd33];
	fma.rn.f64 	%fd80, %fd78, %fd79, %fd77;
	ld.shared.f64 	%fd81, [_ZZ3atbPKdS0_PdiiiE2As+192];
	add.s64 	%rd34, %rd33, %rd10;
	ld.global.f64 	%fd82, [%rd34];
	fma.rn.f64 	%fd83, %fd81, %fd82, %fd80;
	ld.shared.f64 	%fd84, [_ZZ3atbPKdS0_PdiiiE2As+200];
	add.s64 	%rd35, %rd34, %rd10;
	ld.global.f64 	%fd85, [%rd35];
	fma.rn.f64 	%fd86, %fd84, %fd85, %fd83;
	ld.shared.f64 	%fd87, [_ZZ3atbPKdS0_PdiiiE2As+208];
	add.s64 	%rd36, %rd35, %rd10;
	ld.global.f64 	%fd88, [%rd36];
	fma.rn.f64 	%fd89, %fd87, %fd88, %fd86;
	ld.shared.f64 	%fd90, [_ZZ3atbPKdS0_PdiiiE2As+216];
	add.s64 	%rd37, %rd36, %rd10;
	ld.global.f64 	%fd91, [%rd37];
	fma.rn.f64 	%fd92, %fd90, %fd91, %fd89;
	ld.shared.f64 	%fd93, [_ZZ3atbPKdS0_PdiiiE2As+224];
	add.s64 	%rd38, %rd37, %rd10;
	ld.global.f64 	%fd94, [%rd38];
	fma.rn.f64 	%fd95, %fd93, %fd94, %fd92;
	ld.shared.f64 	%fd96, [_ZZ3atbPKdS0_PdiiiE2As+232];
	add.s64 	%rd39, %rd38, %rd10;
	ld.global.f64 	%fd97, [%rd39];
	fma.rn.f64 	%fd98, %fd96, %fd97, %fd95;
	ld.shared.f64 	%fd99, [_ZZ3atbPKdS0_PdiiiE2As+240];
	add.s64 	%rd40, %rd39, %rd10;
	ld.global.f64 	%fd100, [%rd40];
	fma.rn.f64 	%fd101, %fd99, %fd100, %fd98;
	ld.shared.f64 	%fd102, [_ZZ3atbPKdS0_PdiiiE2As+248];
	add.s64 	%rd41, %rd40, %rd10;
	ld.global.f64 	%fd103, [%rd41];
	fma.rn.f64 	%fd106, %fd102, %fd103, %fd101;
	bar.sync 	0;
	add.s32 	%r25, %r25, %r5;
	add.s32 	%r24, %r24, %r7;
	setp.lt.s32 	%p6, %r26, %r17;
	@%p6 bra 	$L__BB0_3;
$L__BB0_6:
	mad.lo.s32 	%r23, %r16, %r2, %r3;
	cvta.to.global.u64 	%rd42, %rd5;
	mul.wide.s32 	%rd43, %r23, 8;
	add.s64 	%rd44, %rd42, %rd43;
	st.global.f64 	[%rd44], %fd106;
$L__BB0_7:
	ret;

}


// ===== COMPILED SASS (sm_100) =====

	.target	sm_100

	.elftype	@"ET_EXEC"


//--------------------- .note.nv.tkinfo           --------------------------
	.section	.note.nv.tkinfo,"",@"SHT_NOTE"
	.sectionflags	@"SHF_NOTE_NV_TKINFO"
	.tkinfo
        /*0018*/ 	.word	0x00000002
        /*0030*/ 	.string	""
        /*0030*/ 	.string	"ptxas"
        /*0030*/ 	.string	"Cuda compilation tools, release 13.0, V13.0.88"
        /*0030*/ 	.string	"Build cuda_13.0.r13.0/compiler.36424714_0"
        /*0030*/ 	.string	"-arch sm_100 -m 64 "



//--------------------- .note.nv.cuinfo           --------------------------
	.section	.note.nv.cuinfo,"",@"SHT_NOTE"
	.sectionflags	@"SHF_NOTE_NV_CUINFO"
        /*0018*/ 	.short	0x0002
        /*001a*/ 	.short	0x0064
        /*001c*/ 	.short	0x0082
	.zero		2


//--------------------- .nv.info                  --------------------------
	.section	.nv.info,"",@"SHT_CUDA_INFO"
	.align	4


	//----- nvinfo : EIATTR_REGCOUNT
	.align		4
        /*0000*/ 	.byte	0x04, 0x2f
        /*0002*/ 	.short	(.L_1 - .L_0)
	.align		4
.L_0:
        /*0004*/ 	.word	index@(_Z3atbPKdS0_Pdiii)
        /*0008*/ 	.word	0x00000020


	//----- nvinfo : EIATTR_FRAME_SIZE
	.align		4
.L_1:
        /*000c*/ 	.byte	0x04, 0x11
        /*000e*/ 	.short	(.L_3 - .L_2)
	.align		4
.L_2:
        /*0010*/ 	.word	index@(_Z3atbPKdS0_Pdiii)
        /*0014*/ 	.word	0x00000000


	//----- nvinfo : EIATTR_MIN_STACK_SIZE
	.align		4
.L_3:
        /*0018*/ 	.byte	0x04, 0x12
        /*001a*/ 	.short	(.L_5 - .L_4)
	.align		4
.L_4:
        /*001c*/ 	.word	index@(_Z3atbPKdS0_Pdiii)
        /*0020*/ 	.word	0x00000000
.L_5:


//--------------------- .nv.compat                --------------------------
	.section	.nv.compat,"",@"SHT_CUDA_COMPAT_INFO"
	.align	4
        /*0000*/ 	.byte	0x02, 0x09, 0x00, 0x00, 0x02, 0x02, 0x01, 0x00, 0x02, 0x05, 0x05, 0x00, 0x03, 0x07, 0x01, 0x01
        /*0010*/ 	.byte	0x02, 0x03, 0x00, 0x00, 0x02, 0x06, 0x01, 0x00, 0x04, 0x0b, 0x08, 0x00, 0x01, 0x00, 0x00, 0x00
        /*0020*/ 	.byte	0x00, 0x00, 0x00, 0x00


//--------------------- .nv.info._Z3atbPKdS0_Pdiii --------------------------
	.section	.nv.info._Z3atbPKdS0_Pdiii,"",@"SHT_CUDA_INFO"
	.sectionflags	@""
	.align	4


	//----- nvinfo : EIATTR_CUDA_API_VERSION
	.align		4
        /*0000*/ 	.byte	0x04, 0x37
        /*0002*/ 	.short	(.L_7 - .L_6)
.L_6:
        /*0004*/ 	.word	0x00000082


	//----- nvinfo : EIATTR_KPARAM_INFO
	.align		4
.L_7:
        /*0008*/ 	.byte	0x04, 0x17
        /*000a*/ 	.short	(.L_9 - .L_8)
.L_8:
        /*000c*/ 	.word	0x00000000
        /*0010*/ 	.short	0x0005
        /*0012*/ 	.short	0x0020
        /*0014*/ 	.byte	0x00, 0xf0, 0x11, 0x00


	//----- nvinfo : EIATTR_KPARAM_INFO
	.align		4
.L_9:
        /*0018*/ 	.byte	0x04, 0x17
        /*001a*/ 	.short	(.L_11 - .L_10)
.L_10:
        /*001c*/ 	.word	0x00000000
        /*0020*/ 	.short	0x0004
        /*0022*/ 	.short	0x001c
        /*0024*/ 	.byte	0x00, 0xf0, 0x11, 0x00


	//----- nvinfo : EIATTR_KPARAM_INFO
	.align		4
.L_11:
        /*0028*/ 	.byte	0x04, 0x17
        /*002a*/ 	.short	(.L_13 - .L_12)
.L_12:
        /*002c*/ 	.word	0x00000000
        /*0030*/ 	.short	0x0003
        /*0032*/ 	.short	0x0018
        /*0034*/ 	.byte	0x00, 0xf0, 0x11, 0x00


	//----- nvinfo : EIATTR_KPARAM_INFO
	.align		4
.L_13:
        /*0038*/ 	.byte	0x04, 0x17
        /*003a*/ 	.short	(.L_15 - .L_14)
.L_14:
        /*003c*/ 	.word	0x00000000
        /*0040*/ 	.short	0x0002
        /*0042*/ 	.short	0x0010
        /*0044*/ 	.byte	0x00, 0xf5, 0x21, 0x00


	//----- nvinfo : EIATTR_KPARAM_INFO
	.align		4
.L_15:
        /*0048*/ 	.byte	0x04, 0x17
        /*004a*/ 	.short	(.L_17 - .L_16)
.L_16:
        /*004c*/ 	.word	0x00000000
        /*0050*/ 	.short	0x0001
        /*0052*/ 	.short	0x0008
        /*0054*/ 	.byte	0x00, 0xf5, 0x21, 0x00


	//----- nvinfo : EIATTR_KPARAM_INFO
	.align		4
.L_17:
        /*0058*/ 	.byte	0x04, 0x17
        /*005a*/ 	.short	(.L_19 - .L_18)
.L_18:
        /*005c*/ 	.word	0x00000000
        /*0060*/ 	.short	0x0000
        /*0062*/ 	.short	0x0000
        /*0064*/ 	.byte	0x00, 0xf5, 0x21, 0x00


	//----- nvinfo : EIATTR_SPARSE_MMA_MASK
	.align		4
.L_19:
        /*0068*/ 	.byte	0x03, 0x50
        /*006a*/ 	.short	0x0000


	//----- nvinfo : EIATTR_MAXREG_COUNT
	.align		4
        /*006c*/ 	.byte	0x03, 0x1b
        /*006e*/ 	.short	0x00ff


	//----- nvinfo : EIATTR_NUM_BARRIERS
	.align		4
        /*0070*/ 	.byte	0x02, 0x4c
        /*0072*/ 	.byte	0x01
	.zero		1


	//----- nvinfo : EIATTR_MERCURY_ISA_VERSION
	.align		4
        /*0074*/ 	.byte	0x03, 0x5f
        /*0076*/ 	.short	0x0101


	//----- nvinfo : EIATTR_VRC_CTA_INIT_COUNT
	.align		4
        /*0078*/ 	.byte	0x02, 0x4a
	.zero		1
	.zero		1


	//----- nvinfo : EIATTR_EXIT_INSTR_OFFSETS
	.align		4
        /*007c*/ 	.byte	0x04, 0x1c
        /*007e*/ 	.short	(.L_21 - .L_20)


	//   ....[0]....
.L_20:
        /*0080*/ 	.word	0x00000090


	//   ....[1]....
        /*0084*/ 	.word	0x00000a00


	//----- nvinfo : EIATTR_CBANK_PARAM_SIZE
	.align		4
.L_21:
        /*0088*/ 	.byte	0x03, 0x19
        /*008a*/ 	.short	0x0024


	//----- nvinfo : EIATTR_PARAM_CBANK
	.align		4
        /*008c*/ 	.byte	0x04, 0x0a
        /*008e*/ 	.short	(.L_23 - .L_22)
	.align		4
.L_22:
        /*0090*/ 	.word	index@(.nv.constant0._Z3atbPKdS0_Pdiii)
        /*0094*/ 	.short	0x0380
        /*0096*/ 	.short	0x0024


	//----- nvinfo : EIATTR_SW_WAR
	.align		4
.L_23:
        /*0098*/ 	.byte	0x04, 0x36
        /*009a*/ 	.short	(.L_25 - .L_24)
.L_24:
        /*009c*/ 	.word	0x00000008
.L_25:


//--------------------- .nv.callgraph             --------------------------
	.section	.nv.callgraph,"",@"SHT_CUDA_CALLGRAPH"
	.align	4
	.sectionentsize	8
	.align		4
        /*0000*/ 	.word	0x00000000
	.align		4
        /*0004*/ 	.word	0xffffffff
	.align		4
        /*0008*/ 	.word	0x00000000
	.align		4
        /*000c*/ 	.word	0xfffffffe
	.align		4
        /*0010*/ 	.word	0x00000000
	.align		4
        /*0014*/ 	.word	0xfffffffd
	.align		4
        /*0018*/ 	.word	0x00000000
	.align		4
        /*001c*/ 	.word	0xfffffffc


//--------------------- .text._Z3atbPKdS0_Pdiii   --------------------------
	.section	.text._Z3atbPKdS0_Pdiii,"ax",@progbits
	.align	128
        .global         _Z3atbPKdS0_Pdiii
        .type           _Z3atbPKdS0_Pdiii,@function
        .size           _Z3atbPKdS0_Pdiii,(.L_x_3 - _Z3atbPKdS0_Pdiii)
        .other          _Z3atbPKdS0_Pdiii,@"STO_CUDA_ENTRY STV_DEFAULT"
_Z3atbPKdS0_Pdiii:
.text._Z3atbPKdS0_Pdiii:
[----:B------:R-:W-:Y:S01]  /*0000*/  LDC R1, c[0x0][0x37c] ;  /* 0x0000df00ff017b82 */ /* 0x000fe20000000800 */
[----:B------:R-:W0:Y:S07]  /*0010*/  S2R R7, SR_TID.X ;  /* 0x0000000000077919 */ /* 0x000e2e0000002100 */
[----:B------:R-:W0:Y:S08]  /*0020*/  S2UR UR4, SR_CTAID.X ;  /* 0x00000000000479c3 */ /* 0x000e300000002500 */
[----:B------:R-:W0:Y:S08]  /*0030*/  LDC R0, c[0x0][0x360] ;  /* 0x0000d800ff007b82 */ /* 0x000e300000000800 */
[----:B------:R-:W1:Y:S08]  /*0040*/  LDC.64 R4, c[0x0][0x398] ;  /* 0x0000e600ff047b82 */ /* 0x000e700000000a00 */
[----:B------:R-:W2:Y:S01]  /*0050*/  S2UR UR7, SR_CTAID.Y ;  /* 0x00000000000779c3 */ /* 0x000ea20000002600 */
[----:B0-----:R-:W-:-:S05]  /*0060*/  IMAD R0, R0, UR4, R7 ;  /* 0x0000000400007c24 */ /* 0x001fca000f8e0207 */
[----:B-1----:R-:W-:-:S04]  /*0070*/  ISETP.GE.AND P0, PT, R0, R5, PT ;  /* 0x000000050000720c */ /* 0x002fc80003f06270 */
[----:B--2---:R-:W-:-:S13]  /*0080*/  ISETP.LE.OR P0, PT, R4, UR7, P0 ;  /* 0x0000000704007c0c */ /* 0x004fda0008703670 */
[----:B------:R-:W-:Y:S05]  /*0090*/  @P0 EXIT ;  /* 0x000000000000094d */ /* 0x000fea0003800000 */
[----:B------:R-:W0:Y:S01]  /*00a0*/  LDCU UR6, c[0x0][0x3a0] ;  /* 0x00007400ff0677ac */ /* 0x000e220008000800 */
[----:B------:R-:W-:Y:S01]  /*00b0*/  CS2R R20, SRZ ;  /* 0x0000000000147805 */ /* 0x000fe2000001ff00 */
[----:B------:R-:W1:Y:S01]  /*00c0*/  LDCU.64 UR8, c[0x0][0x358] ;  /* 0x00006b00ff0877ac */ /* 0x000e620008000a00 */
[----:B0-----:R-:W-:-:S09]  /*00d0*/  UISETP.GE.AND UP0, UPT, UR6, 0x1, UPT ;  /* 0x000000010600788c */ /* 0x001fd2000bf06270 */
[----:B-1----:R-:W-:Y:S05]  /*00e0*/  BRA.U !UP0, `(.L_x_0) ;  /* 0x0000000908347547 */ /* 0x002fea000b800000 */
[----:B------:R-:W0:Y:S01]  /*00f0*/  S2UR UR5, SR_CgaCtaId ;  /* 0x00000000000579c3 */ /* 0x000e220000008800 */
[----:B------:R-:W-:Y:S01]  /*0100*/  UMOV UR4, 0x400 ;  /* 0x0000040000047882 */ /* 0x000fe20000000000 */
[----:B------:R-:W-:Y:S01]  /*0110*/  IMAD R2, R7, R4, UR7 ;  /* 0x0000000707027e24 */ /* 0x000fe2000f8e0204 */
[----:B------:R-:W-:Y:S01]  /*0120*/  CS2R R20, SRZ ;  /* 0x0000000000147805 */ /* 0x000fe2000001ff00 */
[----:B------:R-:W-:Y:S01]  /*0130*/  IMAD R3, R4, UR6, RZ ;  /* 0x0000000604037c24 */ /* 0x000fe2000f8e02ff */
[----:B------:R-:W-:Y:S01]  /*0140*/  MOV R4, R0 ;  /* 0x0000000000047202 */ /* 0x000fe20000000f00 */
[----:B------:R-:W1:Y:S01]  /*0150*/  LDCU UR10, c[0x0][0x3a0] ;  /* 0x00007400ff0a77ac */ /* 0x000e620008000800 */
[----:B0-----:R-:W-:-:S06]  /*0160*/  ULEA UR4, UR5, UR4, 0x18 ;  /* 0x0000000405047291 */ /* 0x001fcc000f8ec0ff */
[----:B------:R-:W-:Y:S01]  /*0170*/  LEA R6, R7, UR4, 0x3 ;  /* 0x0000000407067c11 */ /* 0x000fe2000f8e18ff */
[----:B-1----:R-:W-:-:S06]  /*0180*/  UMOV UR4, URZ ;  /* 0x000000ff00047c82 */ /* 0x002fcc0008000000 */
.L_x_1:
[----:B------:R-:W-:Y:S02]  /*0190*/  ISETP.GE.AND P0, PT, R2, R3, PT ;  /* 0x000000030200720c */ /* 0x000fe40003f06270 */
[----:B------:R-:W-:Y:S01]  /*01a0*/  CS2R R8, SRZ ;  /* 0x0000000000087805 */ /* 0x000fe2000001ff00 */
[----:B------:R-:W0:Y:S08]  /*01b0*/  LDC.64 R14, c[0x0][0x388] ;  /* 0x0000e200ff0e7b82 */ /* 0x000e300000000a00 */
[----:B------:R-:W1:Y:S08]  /*01c0*/  LDC R5, c[0x0][0x39c] ;  /* 0x0000e700ff057b82 */ /* 0x000e700000000800 */
[----:B------:R-:W2:Y:S08]  /*01d0*/  @!P0 LDC.64 R10, c[0x0][0x380] ;  /* 0x0000e000ff0a8b82 */ /* 0x000eb00000000a00 */
[----:B------:R-:W3:Y:S01]  /*01e0*/  S2UR UR6, SR_CgaCtaId ;  /* 0x00000000000679c3 */ /* 0x000ee20000008800 */
[----:B------:R-:W-:-:S07]  /*01f0*/  UMOV UR5, 0x400 ;  /* 0x0000040000057882 */ /* 0x000fce0000000000 */
[----:B------:R-:W4:Y:S01]  /*0200*/  LDC R7, c[0x0][0x398] ;  /* 0x0000e600ff077b82 */ /* 0x000f220000000800 */
[----:B--2---:R-:W-:-:S05]  /*0210*/  @!P0 IMAD.WIDE R10, R2, 0x8, R10 ;  /* 0x00000008020a8825 */ /* 0x004fca00078e020a */
[----:B------:R-:W2:Y:S01]  /*0220*/  @!P0 LDG.E.64 R8, desc[UR8][R10.64] ;  /* 0x000000080a088981 */ /* 0x000ea2000c1e1b00 */
[----:B0-----:R-:W-:-:S04]  /*0230*/  IMAD.WIDE R14, R4, 0x8, R14 ;  /* 0x00000008040e7825 */ /* 0x001fc800078e020e */
[C---:B-1----:R-:W-:Y:S01]  /*0240*/  IMAD.WIDE R22, R5.reuse, 0x8, R14 ;  /* 0x0000000805167825 */ /* 0x042fe200078e020e */
[----:B---3--:R-:W-:Y:S01]  /*0250*/  ULEA UR5, UR6, UR5, 0x18 ;  /* 0x0000000506057291 */ /* 0x008fe2000f8ec0ff */
[----:B--2---:R-:W-:Y:S01]  /*0260*/  STS.64 [R6], R8 ;  /* 0x0000000806007388 */ /* 0x004fe20000000a00 */
[----:B------:R-:W-:Y:S06]  /*0270*/  BAR.SYNC.DEFER_BLOCKING 0x0 ;  /* 0x0000000000007b1d */ /* 0x000fec0000010000 */
[----:B------:R0:W2:Y:S04]  /*0280*/  LDG.E.64 R18, desc[UR8][R14.64] ;  /* 0x000000080e127981 */ /* 0x0000a8000c1e1b00 */
[----:B------:R-:W3:Y:S01]  /*0290*/  LDG.E.64 R26, desc[UR8][R22.64] ;  /* 0x00000008161a7981 */ /* 0x000ee2000c1e1b00 */
[----:B0-----:R-:W-:-:S05]  /*02a0*/  IMAD.WIDE R14, R5, 0x8, R22 ;  /* 0x00000008050e7825 */ /* 0x001fca00078e0216 */
[----:B------:R-:W5:Y:S01]  /*02b0*/  LDG.E.64 R12, desc[UR8][R14.64] ;  /* 0x000000080e0c7981 */ /* 0x000f62000c1e1b00 */
[----:B------:R-:W-:-:S05]  /*02c0*/  IMAD.WIDE R10, R5, 0x8, R14 ;  /* 0x00000008050a7825 */ /* 0x000fca00078e020e */
[----:B------:R0:W4:Y:S01]  /*02d0*/  LDG.E.64 R28, desc[UR8][R10.64] ;  /* 0x000000080a1c7981 */ /* 0x000122000c1e1b00 */
[----:B------:R-:W-:-:S05]  /*02e0*/  IMAD.WIDE R24, R5, 0x8, R10 ;  /* 0x0000000805187825 */ /* 0x000fca00078e020a */
[----:B------:R1:W4:Y:S04]  /*02f0*/  LDG.E.64 R16, desc[UR8][R24.64] ;  /* 0x0000000818107981 */ /* 0x000328000c1e1b00 */
[----:B0-----:R-:W2:Y:S01]  /*0300*/  LDS.128 R8, [UR5] ;  /* 0x00000005ff087984 */ /* 0x001ea20008000c00 */
[----:B-1----:R-:W-:-:S05]  /*0310*/  IMAD.WIDE R24, R5, 0x8, R24 ;  /* 0x0000000805187825 */ /* 0x002fca00078e0218 */
[----:B------:R0:W4:Y:S01]  /*0320*/  LDG.E.64 R22, desc[UR8][R24.64] ;  /* 0x0000000818167981 */ /* 0x000122000c1e1b00 */
[----:B------:R-:W-:Y:S01]  /*0330*/  IMAD.WIDE R14, R5, 0x8, R24 ;  /* 0x00000008050e7825 */ /* 0x000fe200078e0218 */
[----:B--2---:R-:W-:-:S04]  /*0340*/  DFMA R8, R8, R18, R20 ;  /* 0x000000120808722b */ /* 0x004fc80000000014 */
[----:B------:R-:W2:Y:S01]  /*0350*/  LDG.E.64 R20, desc[UR8][R14.64] ;  /* 0x000000080e147981 */ /* 0x000ea2000c1e1b00 */
[----:B------:R-:W-:-:S03]  /*0360*/  IMAD.WIDE R18, R5, 0x8, R14 ;  /* 0x0000000805127825 */ /* 0x000fc600078e020e */
[----:B---3--:R-:W-:Y:S02]  /*0370*/  DFMA R26, R26, R10, R8 ;  /* 0x0000000a1a1a722b */ /* 0x008fe40000000008 */
[----:B------:R-:W5:Y:S04]  /*0380*/  LDS.128 R8, [UR5+0x10] ;  /* 0x00001005ff087984 */ /* 0x000f680008000c00 */
[----:B------:R-:W3:Y:S01]  /*0390*/  LDG.E.64 R14, desc[UR8][R18.64] ;  /* 0x00000008120e7981 */ /* 0x000ee2000c1e1b00 */
[----:B0-----:R-:W-:Y:S01]  /*03a0*/  IMAD.WIDE R24, R5, 0x8, R18 ;  /* 0x0000000805187825 */ /* 0x001fe200078e0212 */
[----:B-----5:R-:W-:-:S04]  /*03b0*/  DFMA R8, R8, R12, R26 ;  /* 0x0000000c0808722b */ /* 0x020fc8000000001a */
[----:B------:R0:W5:Y:S04]  /*03c0*/  LDG.E.64 R12, desc[UR8][R24.64] ;  /* 0x00000008180c7981 */ /* 0x000168000c1e1b00 */
[----:B----4-:R-:W-:Y:S02]  /*03d0*/  DFMA R28, R28, R10, R8 ;  /* 0x0000000a1c1c722b */ /* 0x010fe40000000008 */
[----:B------:R-:W1:Y:S01]  /*03e0*/  LDS.128 R8, [UR5+0x20] ;  /* 0x00002005ff087984 */ /* 0x000e620008000c00 */
[----:B0-----:R-:W-:-:S05]  /*03f0*/  IMAD.WIDE R24, R5, 0x8, R24 ;  /* 0x0000000805187825 */ /* 0x001fca00078e0218 */
[----:B------:R-:W4:Y:S01]  /*0400*/  LDG.E.64 R18, desc[UR8][R24.64] ;  /* 0x0000000818127981 */ /* 0x000f22000c1e1b00 */
[----:B------:R-:W-:Y:S01]  /*0410*/  IMAD.WIDE R26, R5, 0x8, R24 ;  /* 0x00000008051a7825 */ /* 0x000fe200078e0218 */
[----:B-1----:R-:W-:-:S04]  /*0420*/  DFMA R28, R8, R16, R28 ;  /* 0x00000010081c722b */ /* 0x002fc8000000001c */
[----:B------:R0:W4:Y:S04]  /*0430*/  LDG.E.64 R16, desc[UR8][R26.64] ;  /* 0x000000081a107981 */ /* 0x000128000c1e1b00 */
[----:B------:R-:W-:Y:S01]  /*0440*/  DFMA R28, R22, R10, R28 ;  /* 0x0000000a161c722b */ /* 0x000fe2000000001c */
[----:B------:R-:W2:Y:S01]  /*0450*/  LDS.128 R8, [UR5+0x30] ;  /* 0x00003005ff087984 */ /* 0x000ea20008000c00 */
[----:B0-----:R-:W-:-:S05]  /*0460*/  IMAD.WIDE R26, R5, 0x8, R26 ;  /* 0x00000008051a7825 */ /* 0x001fca00078e021a */
[----:B------:R-:W4:Y:S01]  /*0470*/  LDG.E.64 R22, desc[UR8][R26.64] ;  /* 0x000000081a167981 */ /* 0x000f22000c1e1b00 */
[----:B------:R-:W-:Y:S01]  /*0480*/  IMAD.WIDE R24, R5, 0x8, R26 ;  /* 0x0000000805187825 */ /* 0x000fe200078e021a */
[----:B--2---:R-:W-:-:S04]  /*0490*/  DFMA R28, R8, R20, R28 ;  /* 0x00000014081c722b */ /* 0x004fc8000000001c */
[----:B------:R0:W2:Y:S04]  /*04a0*/  LDG.E.64 R20, desc[UR8][R24.64] ;  /* 0x0000000818147981 */ /* 0x0000a8000c1e1b00 */
[----:B---3--:R-:W-:Y:S01]  /*04b0*/  DFMA R28, R14, R10, R28 ;  /* 0x0000000a0e1c722b */ /* 0x008fe2000000001c */
[C---:B0-----:R-:W-:Y:S01]  /*04c0*/  IMAD.WIDE R24, R5.reuse, 0x8, R24 ;  /* 0x0000000805187825 */ /* 0x041fe200078e0218 */
[----:B------:R-:W5:Y:S04]  /*04d0*/  LDS.128 R8, [UR5+0x40] ;  /* 0x00004005ff087984 */ /* 0x000f680008000c00 */
[----:B------:R-:W3:Y:S02]  /*04e0*/  LDG.E.64 R14, desc[UR8][R24.64] ;  /* 0x00000008180e7981 */ /* 0x000ee4000c1e1b00 */
[----:B-----5:R-:W-:Y:S01]  /*04f0*/  DFMA R8, R8, R12, R28 ;  /* 0x0000000c0808722b */ /* 0x020fe2000000001c */
[----:B------:R-:W-:-:S05]  /*0500*/  IMAD.WIDE R28, R5, 0x8, R24 ;  /* 0x00000008051c7825 */ /* 0x000fca00078e0218 */
[----:B------:R0:W5:Y:S02]  /*0510*/  LDG.E.64 R12, desc[UR8][R28.64] ;  /* 0x000000081c0c7981 */ /* 0x000164000c1e1b00 */
        /* <DEDUP_REMOVED lines=14> */
[----:B---3--:R-:W-:Y:S02]  /*0600*/  DFMA R14, R14, R10, R8 ;  /* 0x0000000a0e0e722b */ /* 0x008fe40000000008 */
[----:B------:R-:W5:Y:S01]  /*0610*/  LDS.128 R8, [UR5+0x70] ;  /* 0x00007005ff087984 */ /* 0x000f620008000c00 */
[----:B0-----:R-:W-:-:S05]  /*0620*/  IMAD.WIDE R28, R5, 0x8, R28 ;  /* 0x00000008051c7825 */ /* 0x001fca00078e021c */
[----:B------:R-:W3:Y:S01]  /*0630*/  LDG.E.64 R26, desc[UR8][R28.64] ;  /* 0x000000081c1a7981 */ /* 0x000ee2000c1e1b00 */
[----:B-----5:R-:W-:-:S03]  /*0640*/  DFMA R24, R8, R12, R14 ;  /* 0x0000000c0818722b */ /* 0x020fc6000000000e */
[----:B------:R-:W0:Y:S01]  /*0650*/  LDS.128 R12, [UR5+0x80] ;  /* 0x00008005ff0c7984 */ /* 0x000e220008000c00 */
[----:B------:R-:W-:-:S04]  /*0660*/  IMAD.WIDE R8, R5, 0x8, R28 ;  /* 0x0000000805087825 */ /* 0x000fc800078e021c */
[----:B----4-:R-:W-:Y:S02]  /*0670*/  DFMA R10, R18, R10, R24 ;  /* 0x0000000a120a722b */ /* 0x010fe40000000018 */
[----:B------:R1:W4:Y:S02]  /*0680*/  LDG.E.64 R24, desc[UR8][R8.64] ;  /* 0x0000000808187981 */ /* 0x000324000c1e1b00 */
[----:B-1----:R-:W-:-:S05]  /*0690*/  IMAD.WIDE R8, R5, 0x8, R8 ;  /* 0x0000000805087825 */ /* 0x002fca00078e0208 */
[----:B------:R1:W5:Y:S01]  /*06a0*/  LDG.E.64 R18, desc[UR8][R8.64] ;  /* 0x0000000808127981 */ /* 0x000362000c1e1b00 */
[----:B0-----:R-:W-:Y:S01]  /*06b0*/  DFMA R10, R12, R16, R10 ;  /* 0x000000100c0a722b */ /* 0x001fe2000000000a */
[----:B------:R-:W-:-:S07]  /*06c0*/  IMAD.WIDE R12, R5, 0x8, R8 ;  /* 0x00000008050c7825 */ /* 0x000fce00078e0208 */
[----:B------:R-:W-:Y:S01]  /*06d0*/  DFMA R14, R22, R14, R10 ;  /* 0x0000000e160e722b */ /* 0x000fe2000000000a */
[----:B------:R-:W5:Y:S04]  /*06e0*/  LDG.E.64 R22, desc[UR8][R12.64] ;  /* 0x000000080c167981 */ /* 0x000f68000c1e1b00 */
[----:B-1----:R-:W2:Y:S01]  /*06f0*/  LDS.128 R8, [UR5+0x90] ;  /* 0x00009005ff087984 */ /* 0x002ea20008000c00 */
[----:B------:R-:W-:-:S05]  /*0700*/  IMAD.WIDE R28, R5, 0x8, R12 ;  /* 0x00000008051c7825 */ /* 0x000fca00078e020c */
[----:B------:R0:W5:Y:S02]  /*0710*/  LDG.E.64 R16, desc[UR8][R28.64] ;  /* 0x000000081c107981 */ /* 0x000164000c1e1b00 */
[----:B0-----:R-:W-:Y:S01]  /*0720*/  IMAD.WIDE R28, R5, 0x8, R28 ;  /* 0x00000008051c7825 */ /* 0x001fe200078e021c */
[----:B--2---:R-:W-:-:S04]  /*0730*/  DFMA R14, R8, R20, R14 ;  /* 0x00000014080e722b */ /* 0x004fc8000000000e */
[----:B------:R-:W2:Y:S04]  /*0740*/  LDG.E.64 R20, desc[UR8][R28.64] ;  /* 0x000000081c147981 */ /* 0x000ea8000c1e1b00 */
[----:B---3--:R-:W-:Y:S02]  /*0750*/  DFMA R10, R26, R10, R14 ;  /* 0x0000000a1a0a722b */ /* 0x008fe4000000000e */
[----:B------:R-:W4:Y:S01]  /*0760*/  LDS.128 R12, [UR5+0xa0] ;  /* 0x0000a005ff0c7984 */ /* 0x000f220008000c00 */
[----:B------:R-:W-:-:S05]  /*0770*/  IMAD.WIDE R26, R5, 0x8, R28 ;  /* 0x00000008051a7825 */ /* 0x000fca00078e021c */
[----:B------:R-:W3:Y:S01]  /*0780*/  LDG.E.64 R28, desc[UR8][R26.64] ;  /* 0x000000081a1c7981 */ /* 0x000ee2000c1e1b00 */
[----:B----4-:R-:W-:-:S03]  /*0790*/  DFMA R24, R12, R24, R10 ;  /* 0x000000180c18722b */ /* 0x010fc6000000000a */
[----:B------:R-:W0:Y:S01]  /*07a0*/  LDS.128 R8, [UR5+0xb0] ;  /* 0x0000b005ff087984 */ /* 0x000e220008000c00 */
[----:B------:R-:W-:-:S05]  /*07b0*/  IMAD.WIDE R12, R5, 0x8, R26 ;  /* 0x00000008050c7825 */ /* 0x000fca00078e021a */
[----:B------:R1:W4:Y:S01]  /*07c0*/  LDG.E.64 R26, desc[UR8][R12.64] ;  /* 0x000000080c1a7981 */ /* 0x000322000c1e1b00 */
[----:B-----5:R-:W-:Y:S01]  /*07d0*/  DFMA R14, R18, R14, R24 ;  /* 0x0000000e120e722b */ /* 0x020fe20000000018 */
[----:B------:R-:W-:-:S05]  /*07e0*/  IMAD.WIDE R18, R5, 0x8, R12 ;  /* 0x0000000805127825 */ /* 0x000fca00078e020c */
[----:B------:R-:W5:Y:S02]  /*07f0*/  LDG.E.64 R24, desc[UR8][R18.64] ;  /* 0x0000000812187981 */ /* 0x000f64000c1e1b00 */
[----:B0-----:R-:W-:Y:S02]  /*0800*/  DFMA R22, R8, R22, R14 ;  /* 0x000000160816722b */ /* 0x001fe4000000000e */
[----:B-1----:R-:W2:Y:S01]  /*0810*/  LDS.128 R12, [UR5+0xc0] ;  /* 0x0000c005ff0c7984 */ /* 0x002ea20008000c00 */
[----:B------:R-:W-:-:S05]  /*0820*/  IMAD.WIDE R8, R5, 0x8, R18 ;  /* 0x0000000805087825 */ /* 0x000fca00078e0212 */
[----:B------:R0:W5:Y:S01]  /*0830*/  LDG.E.64 R18, desc[UR8][R8.64] ;  /* 0x0000000808127981 */ /* 0x000162000c1e1b00 */
[----:B------:R-:W-:Y:S01]  /*0840*/  DFMA R10, R16, R10, R22 ;  /* 0x0000000a100a722b */ /* 0x000fe20000000016 */
[----:B------:R-:W-:-:S05]  /*0850*/  IMAD.WIDE R22, R5, 0x8, R8 ;  /* 0x0000000805167825 */ /* 0x000fca00078e0208 */
[----:B------:R-:W5:Y:S01]  /*0860*/  LDG.E.64 R16, desc[UR8][R22.64] ;  /* 0x0000000816107981 */ /* 0x000f62000c1e1b00 */
[----:B0-----:R-:W-:-:S05]  /*0870*/  IMAD.WIDE R8, R5, 0x8, R22 ;  /* 0x0000000805087825 */ /* 0x001fca00078e0216 */
[----:B------:R0:W5:Y:S01]  /*0880*/  LDG.E.64 R22, desc[UR8][R8.64] ;  /* 0x0000000808167981 */ /* 0x000162000c1e1b00 */
[----:B--2---:R-:W-:Y:S01]  /*0890*/  DFMA R10, R12, R20, R10 ;  /* 0x000000140c0a722b */ /* 0x004fe2000000000a */
[----:B------:R-:W-:-:S06]  /*08a0*/  IMAD.WIDE R20, R5, 0x8, R8 ;  /* 0x0000000805147825 */ /* 0x000fcc00078e0208 */
[----:B------:R-:W2:Y:S01]  /*08b0*/  LDG.E.64 R20, desc[UR8][R20.64] ;  /* 0x0000000814147981 */ /* 0x000ea2000c1e1b00 */
[----:B---3--:R-:W-:-:S03]  /*08c0*/  DFMA R10, R28, R14, R10 ;  /* 0x0000000e1c0a722b */ /* 0x008fc6000000000a */
[----:B------:R-:W4:Y:S05]  /*08d0*/  LDS.128 R12, [UR5+0xd0] ;  /* 0x0000d005ff0c7984 */ /* 0x000f2a0008000c00 */
[----:B----4-:R-:W-:Y:S02]  /*08e0*/  DFMA R12, R12, R26, R10 ;  /* 0x0000001a0c0c722b */ /* 0x010fe4000000000a */
[----:B0-----:R-:W0:Y:S06]  /*08f0*/  LDS.128 R8, [UR5+0xe0] ;  /* 0x0000e005ff087984 */ /* 0x001e2c0008000c00 */
[----:B-----5:R-:W-:-:S02]  /*0900*/  DFMA R24, R24, R14, R12 ;  /* 0x0000000e1818722b */ /* 0x020fc4000000000c */
[----:B------:R-:W1:Y:S01]  /*0910*/  LDS.128 R12, [UR5+0xf0] ;  /* 0x0000f005ff0c7984 */ /* 0x000e620008000c00 */
[----:B------:R-:W-:-:S04]  /*0920*/  UIADD3 UR4, UPT, UPT, UR4, 0x20, URZ ;  /* 0x0000002004047890 */ /* 0x000fc8000fffe0ff */
[----:B------:R-:W-:Y:S01]  /*0930*/  UISETP.GE.AND UP0, UPT, UR4, UR10, UPT ;  /* 0x0000000a0400728c */ /* 0x000fe2000bf06270 */
[----:B------:R-:W-:Y:S01]  /*0940*/  LEA R2, R7, R2, 0x5 ;  /* 0x0000000207027211 */ /* 0x000fe200078e28ff */
[----:B0-----:R-:W-:-:S08]  /*0950*/  DFMA R18, R8, R18, R24 ;  /* 0x000000120812722b */ /* 0x001fd00000000018 */
[----:B------:R-:W-:-:S08]  /*0960*/  DFMA R10, R16, R10, R18 ;  /* 0x0000000a100a722b */ /* 0x000fd00000000012 */
[----:B-1----:R-:W-:Y:S01]  /*0970*/  DFMA R10, R12, R22, R10 ;  /* 0x000000160c0a722b */ /* 0x002fe2000000000a */
[----:B------:R-:W-:-:S07]  /*0980*/  LEA R4, R5, R4, 0x5 ;  /* 0x0000000405047211 */ /* 0x000fce00078e28ff */
[----:B--2---:R-:W-:Y:S01]  /*0990*/  DFMA R20, R20, R14, R10 ;  /* 0x0000000e1414722b */ /* 0x004fe2000000000a */
[----:B------:R-:W-:Y:S06]  /*09a0*/  BAR.SYNC.DEFER_BLOCKING 0x0 ;  /* 0x0000000000007b1d */ /* 0x000fec0000010000 */
[----:B------:R-:W-:Y:S05]  /*09b0*/  BRA.U !UP0, `(.L_x_1) ;  /* 0xfffffff508f47547 */ /* 0x000fea000b83ffff */
.L_x_0:
[----:B------:R-:W0:Y:S01]  /*09c0*/  LDC.64 R2, c[0x0][0x390] ;  /* 0x0000e400ff027b82 */ /* 0x000e220000000a00 */
[----:B------:R-:W-:-:S04]  /*09d0*/  IMAD R5, R5, UR7, R0 ;  /* 0x0000000705057c24 */ /* 0x000fc8000f8e0200 */
[----:B0-----:R-:W-:-:S05]  /*09e0*/  IMAD.WIDE R2, R5, 0x8, R2 ;  /* 0x0000000805027825 */ /* 0x001fca00078e0202 */
[----:B------:R-:W-:Y:S01]  /*09f0*/  STG.E.64 desc[UR8][R2.64], R20 ;  /* 0x0000001402007986 */ /* 0x000fe2000c101b08 */
[----:B------:R-:W-:Y:S05]  /*0a00*/  EXIT ;  /* 0x000000000000794d */ /* 0x000fea0003800000 */
.L_x_2:
[----:B------:R-:W-:-:S00]  /*0a10*/  BRA `(.L_x_2) ;  /* 0xfffffffc00fc7947 */ /* 0x000fc0000383ffff */
[----:B------:R-:W-:-:S00]  /*0a20*/  NOP ;  /* 0x0000000000007918 */ /* 0x000fc00000000000 */
        /* <DEDUP_REMOVED lines=13> */
.L_x_3:


//--------------------- .nv.shared._Z3atbPKdS0_Pdiii --------------------------
	.section	.nv.shared._Z3atbPKdS0_Pdiii,"aw",@nobits
	.sectionflags	@""
	.align	8
.nv.shared._Z3atbPKdS0_Pdiii:
	.zero		1280


//--------------------- .nv.shared.reserved.0     --------------------------
	.section	.nv.shared.reserved.0,"aw",@nobits
	.weak		__nv_reservedSMEM_offset_0_alias
	.size		__nv_reservedSMEM_offset_0_alias, 0, 64
	.other		__nv_reservedSMEM_offset_0_alias,@"STO_CUDA_RESERVED_SHARED STV_DEFAULT"
__nv_reservedSMEM_offset_0_alias:
	.zero		0
	.zero		64


//--------------------- .nv.constant0._Z3atbPKdS0_Pdiii --------------------------
	.section	.nv.constant0._Z3atbPKdS0_Pdiii,"a",@progbits
	.sectionflags	@""
	.align	4
.nv.constant0._Z3atbPKdS0_Pdiii:
	.zero		932


//--------------------- SYMBOLS --------------------------

	.type		.nv.reservedSmem.offset0,@object
	.size		.nv.reservedSmem.offset0,0x4
	.type		.nv.reservedSmem.cap,@object
	.size		.nv.reservedSmem.cap,0x4
